//
// Generated by NVIDIA NVVM Compiler
//
// Compiler Build ID: CL-36424714
// Cuda compilation tools, release 13.0, V13.0.88
// Based on NVVM 20.0.0
//

.version 9.0
.target sm_100
.address_size 64

	// .globl	_Z21mat_from_diagonal_f64PdPKdi

.visible .entry _Z21mat_from_diagonal_f64PdPKdi(
	.param .u64 .ptr .align 1 _Z21mat_from_diagonal_f64PdPKdi_param_0,
	.param .u64 .ptr .align 1 _Z21mat_from_diagonal_f64PdPKdi_param_1,
	.param .u32 _Z21mat_from_diagonal_f64PdPKdi_param_2
)
{
	.reg .pred 	%p<3>;
	.reg .b32 	%r<12>;
	.reg .b64 	%rd<9>;
	.reg .b64 	%fd<2>;

	ld.param.u64 	%rd3, [_Z21mat_from_diagonal_f64PdPKdi_param_0];
	ld.param.u64 	%rd4, [_Z21mat_from_diagonal_f64PdPKdi_param_1];
	ld.param.u32 	%r6, [_Z21mat_from_diagonal_f64PdPKdi_param_2];
	mov.u32 	%r7, %ctaid.x;
	mov.u32 	%r1, %ntid.x;
	mov.u32 	%r8, %tid.x;
	mad.lo.s32 	%r11, %r7, %r1, %r8;
	setp.ge.s32 	%p1, %r11, %r6;
	@%p1 bra 	$L__BB0_3;
	mov.u32 	%r9, %nctaid.x;
	mul.lo.s32 	%r3, %r1, %r9;
	cvta.to.global.u64 	%rd1, %rd4;
	cvta.to.global.u64 	%rd2, %rd3;
$L__BB0_2:
	mad.lo.s32 	%r10, %r11, %r6, %r11;
	mul.wide.s32 	%rd5, %r11, 8;
	add.s64 	%rd6, %rd1, %rd5;
	ld.global.nc.f64 	%fd1, [%rd6];
	mul.wide.s32 	%rd7, %r10, 8;
	add.s64 	%rd8, %rd2, %rd7;
	st.global.f64 	[%rd8], %fd1;
	add.s32 	%r11, %r11, %r3;
	setp.lt.s32 	%p2, %r11, %r6;
	@%p2 bra 	$L__BB0_2;
$L__BB0_3:
	ret;

}


// ===== COMPILED SASS (sm_100) =====

	.target	sm_100

	.elftype	@"ET_EXEC"


//--------------------- .note.nv.tkinfo           --------------------------
	.section	.note.nv.tkinfo,"",@"SHT_NOTE"
	.sectionflags	@"SHF_NOTE_NV_TKINFO"
	.tkinfo
        /*0018*/ 	.word	0x00000002
        /*0030*/ 	.string	""
        /*0030*/ 	.string	"ptxas"
        /*0030*/ 	.string	"Cuda compilation tools, release 13.0, V13.0.88"
        /*0030*/ 	.string	"Build cuda_13.0.r13.0/compiler.36424714_0"
        /*0030*/ 	.string	"-arch sm_100 -m 64 "



//--------------------- .note.nv.cuinfo           --------------------------
	.section	.note.nv.cuinfo,"",@"SHT_NOTE"
	.sectionflags	@"SHF_NOTE_NV_CUINFO"
        /*0018*/ 	.short	0x0002
        /*001a*/ 	.short	0x0064
        /*001c*/ 	.short	0x0082
	.zero		2


//--------------------- .nv.info                  --------------------------
	.section	.nv.info,"",@"SHT_CUDA_INFO"
	.align	4


	//----- nvinfo : EIATTR_REGCOUNT
	.align		4
        /*0000*/ 	.byte	0x04, 0x2f
        /*0002*/ 	.short	(.L_1 - .L_0)
	.align		4
.L_0:
        /*0004*/ 	.word	index@(_Z21mat_from_diagonal_f64PdPKdi)
        /*0008*/ 	.word	0x0000000e


	//----- nvinfo : EIATTR_FRAME_SIZE
	.align		4
.L_1:
        /*000c*/ 	.byte	0x04, 0x11
        /*000e*/ 	.short	(.L_3 - .L_2)
	.align		4
.L_2:
        /*0010*/ 	.word	index@(_Z21mat_from_diagonal_f64PdPKdi)
        /*0014*/ 	.word	0x00000000


	//----- nvinfo : EIATTR_MIN_STACK_SIZE
	.align		4
.L_3:
        /*0018*/ 	.byte	0x04, 0x12
        /*001a*/ 	.short	(.L_5 - .L_4)
	.align		4
.L_4:
        /*001c*/ 	.word	index@(_Z21mat_from_diagonal_f64PdPKdi)
        /*0020*/ 	.word	0x00000000
.L_5:


//--------------------- .nv.compat                --------------------------
	.section	.nv.compat,"",@"SHT_CUDA_COMPAT_INFO"
	.align	4
        /*0000*/ 	.byte	0x02, 0x09, 0x00, 0x00, 0x02, 0x02, 0x01, 0x00, 0x02, 0x05, 0x05, 0x00, 0x03, 0x07, 0x01, 0x01
        /*0010*/ 	.byte	0x02, 0x03, 0x00, 0x00, 0x02, 0x06, 0x01, 0x00, 0x04, 0x0b, 0x08, 0x00, 0x09, 0x00, 0x00, 0x00
        /*0020*/ 	.byte	0x00, 0x00, 0x00, 0x00


//--------------------- .nv.info._Z21mat_from_diagonal_f64PdPKdi --------------------------
	.section	.nv.info._Z21mat_from_diagonal_f64PdPKdi,"",@"SHT_CUDA_INFO"
	.sectionflags	@""
	.align	4


	//----- nvinfo : EIATTR_CUDA_API_VERSION
	.align		4
        /*0000*/ 	.byte	0x04, 0x37
        /*0002*/ 	.short	(.L_7 - .L_6)
.L_6:
        /*0004*/ 	.word	0x00000082


	//----- nvinfo : EIATTR_KPARAM_INFO
	.align		4
.L_7:
        /*0008*/ 	.byte	0x04, 0x17
        /*000a*/ 	.short	(.L_9 - .L_8)
.L_8:
        /*000c*/ 	.word	0x00000000
        /*0010*/ 	.short	0x0002
        /*0012*/ 	.short	0x0010
        /*0014*/ 	.byte	0x00, 0xf0, 0x11, 0x00


	//----- nvinfo : EIATTR_KPARAM_INFO
	.align		4
.L_9:
        /*0018*/ 	.byte	0x04, 0x17
        /*001a*/ 	.short	(.L_11 - .L_10)
.L_10:
        /*001c*/ 	.word	0x00000000
        /*0020*/ 	.short	0x0001
        /*0022*/ 	.short	0x0008
        /*0024*/ 	.byte	0x00, 0xf5, 0x21, 0x00


	//----- nvinfo : EIATTR_KPARAM_INFO
	.align		4
.L_11:
        /*0028*/ 	.byte	0x04, 0x17
        /*002a*/ 	.short	(.L_13 - .L_12)
.L_12:
        /*002c*/ 	.word	0x00000000
        /*0030*/ 	.short	0x0000
        /*0032*/ 	.short	0x0000
        /*0034*/ 	.byte	0x00, 0xf5, 0x21, 0x00


	//----- nvinfo : EIATTR_SPARSE_MMA_MASK
	.align		4
.L_13:
        /*0038*/ 	.byte	0x03, 0x50
        /*003a*/ 	.short	0x0000


	//----- nvinfo : EIATTR_MAXREG_COUNT
	.align		4
        /*003c*/ 	.byte	0x03, 0x1b
        /*003e*/ 	.short	0x00ff


	//----- nvinfo : EIATTR_MERCURY_ISA_VERSION
	.align		4
        /*0040*/ 	.byte	0x03, 0x5f
        /*0042*/ 	.short	0x0101


	//----- nvinfo : EIATTR_VRC_CTA_INIT_COUNT
	.align		4
        /*0044*/ 	.byte	0x02, 0x4a
	.zero		1
	.zero		1


	//----- nvinfo : EIATTR_EXIT_INSTR_OFFSETS
	.align		4
        /*0048*/ 	.byte	0x04, 0x1c
        /*004a*/ 	.short	(.L_15 - .L_14)


	//   ....[0]....
.L_14:
        /*004c*/ 	.word	0x00000070


	//   ....[1]....
        /*0050*/ 	.word	0x00000150


	//----- nvinfo : EIATTR_CRS_STACK_SIZE
	.align		4
.L_15:
        /*0054*/ 	.byte	0x04, 0x1e
        /*0056*/ 	.short	(.L_17 - .L_16)
.L_16:
        /*0058*/ 	.word	0x00000000


	//----- nvinfo : EIATTR_CBANK_PARAM_SIZE
	.align		4
.L_17:
        /*005c*/ 	.byte	0x03, 0x19
        /*005e*/ 	.short	0x0014


	//----- nvinfo : EIATTR_PARAM_CBANK
	.align		4
        /*0060*/ 	.byte	0x04, 0x0a
        /*0062*/ 	.short	(.L_19 - .L_18)
	.align		4
.L_18:
        /*0064*/ 	.word	index@(.nv.constant0._Z21mat_from_diagonal_f64PdPKdi)
        /*0068*/ 	.short	0x0380
        /*006a*/ 	.short	0x0014


	//----- nvinfo : EIATTR_SW_WAR
	.align		4
.L_19:
        /*006c*/ 	.byte	0x04, 0x36
        /*006e*/ 	.short	(.L_21 - .L_20)
.L_20:
        /*0070*/ 	.word	0x00000008
.L_21:


//--------------------- .nv.callgraph             --------------------------
	.section	.nv.callgraph,"",@"SHT_CUDA_CALLGRAPH"
	.align	4
	.sectionentsize	8
	.align		4
        /*0000*/ 	.word	0x00000000
	.align		4
        /*0004*/ 	.word	0xffffffff
	.align		4
        /*0008*/ 	.word	0x00000000
	.align		4
        /*000c*/ 	.word	0xfffffffe
	.align		4
        /*0010*/ 	.word	0x00000000
	.align		4
        /*0014*/ 	.word	0xfffffffd
	.align		4
        /*0018*/ 	.word	0x00000000
	.align		4
        /*001c*/ 	.word	0xfffffffc


//--------------------- .text._Z21mat_from_diagonal_f64PdPKdi --------------------------
	.section	.text._Z21mat_from_diagonal_f64PdPKdi,"ax",@progbits
	.align	128
        .global         _Z21mat_from_diagonal_f64PdPKdi
        .type           _Z21mat_from_diagonal_f64PdPKdi,@function
        .size           _Z21mat_from_diagonal_f64PdPKdi,(.L_x_2 - _Z21mat_from_diagonal_f64PdPKdi)
        .other          _Z21mat_from_diagonal_f64PdPKdi,@"STO_CUDA_ENTRY STV_DEFAULT"
_Z21mat_from_diagonal_f64PdPKdi:
.text._Z21mat_from_diagonal_f64PdPKdi:
[----:B------:R-:W-:Y:S01]  /*0000*/  LDC R1, c[0x0][0x37c] ;  /* 0x0000df00ff017b82 */ /* 0x000fe20000000800 */
[----:B------:R-:W0:Y:S07]  /*0010*/  S2R R0, SR_TID.X ;  /* 0x0000000000007919 */ /* 0x000e2e0000002100 */
[----:B------:R-:W0:Y:S01]  /*0020*/  S2UR UR4, SR_CTAID.X ;  /* 0x00000000000479c3 */ /* 0x000e220000002500 */
[----:B------:R-:W1:Y:S07]  /*0030*/  LDCU UR5, c[0x0][0x390] ;  /* 0x00007200ff0577ac */ /* 0x000e6e0008000800 */
[----:B------:R-:W0:Y:S02]  /*0040*/  LDC R11, c[0x0][0x360] ;  /* 0x0000d800ff0b7b82 */ /* 0x000e240000000800 */
[----:B0-----:R-:W-:-:S05]  /*0050*/  IMAD R0, R11, UR4, R0 ;  /* 0x000000040b007c24 */ /* 0x001fca000f8e0200 */
[----:B-1----:R-:W-:-:S13]  /*0060*/  ISETP.GE.AND P0, PT, R0, UR5, PT ;  /* 0x0000000500007c0c */ /* 0x002fda000bf06270 */
[----:B------:R-:W-:Y:S05]  /*0070*/  @P0 EXIT ;  /* 0x000000000000094d */ /* 0x000fea0003800000 */
[----:B------:R-:W0:Y:S01]  /*0080*/  LDC.64 R8, c[0x0][0x380] ;  /* 0x0000e000ff087b82 */ /* 0x000e220000000a00 */
[----:B------:R-:W1:Y:S01]  /*0090*/  LDCU UR4, c[0x0][0x370] ;  /* 0x00006e00ff0477ac */ /* 0x000e620008000800 */
[----:B------:R-:W2:Y:S06]  /*00a0*/  LDCU.64 UR6, c[0x0][0x358] ;  /* 0x00006b00ff0677ac */ /* 0x000eac0008000a00 */
[----:B------:R-:W3:Y:S01]  /*00b0*/  LDC.64 R6, c[0x0][0x388] ;  /* 0x0000e200ff067b82 */ /* 0x000ee20000000a00 */
[----:B-1----:R-:W-:-:S07]  /*00c0*/  IMAD R11, R11, UR4, RZ ;  /* 0x000000040b0b7c24 */ /* 0x002fce000f8e02ff */
.L_x_0:
[----:B-1-3--:R-:W-:-:S06]  /*00d0*/  IMAD.WIDE R2, R0, 0x8, R6 ;  /* 0x0000000800027825 */ /* 0x00afcc00078e0206 */
[----:B--2---:R-:W2:Y:S01]  /*00e0*/  LDG.E.64.CONSTANT R2, desc[UR6][R2.64] ;  /* 0x0000000602027981 */ /* 0x004ea2000c1e9b00 */
[----:B------:R-:W-:Y:S01]  /*00f0*/  IMAD R5, R0, UR5, R0 ;  /* 0x0000000500057c24 */ /* 0x000fe2000f8e0200 */
[----:B------:R-:W-:-:S03]  /*0100*/  IADD3 R0, PT, PT, R11, R0, RZ ;  /* 0x000000000b007210 */ /* 0x000fc60007ffe0ff */
[----:B0-----:R-:W-:Y:S01]  /*0110*/  IMAD.WIDE R4, R5, 0x8, R8 ;  /* 0x0000000805047825 */ /* 0x001fe200078e0208 */
[----:B------:R-:W-:-:S04]  /*0120*/  ISETP.GE.AND P0, PT, R0, UR5, PT ;  /* 0x0000000500007c0c */ /* 0x000fc8000bf06270 */
[----:B--2---:R1:W-:Y:S09]  /*0130*/  STG.E.64 desc[UR6][R4.64], R2 ;  /* 0x0000000204007986 */ /* 0x0043f2000c101b06 */
[----:B------:R-:W-:Y:S05]  /*0140*/  @!P0 BRA `(.L_x_0) ;  /* 0xfffffffc00e08947 */ /* 0x000fea000383ffff */
[----:B------:R-:W-:Y:S05]  /*0150*/  EXIT ;  /* 0x000000000000794d */ /* 0x000fea0003800000 */
.L_x_1:
[----:B------:R-:W-:-:S00]  /*0160*/  BRA `(.L_x_1) ;  /* 0xfffffffc00fc7947 */ /* 0x000fc0000383ffff */
[----:B------:R-:W-:-:S00]  /*0170*/  NOP ;  /* 0x0000000000007918 */ /* 0x000fc00000000000 */
        /* <DEDUP_REMOVED lines=8> */
.L_x_2:


//--------------------- .nv.shared.reserved.0     --------------------------
	.section	.nv.shared.reserved.0,"aw",@nobits
	.weak		__nv_reservedSMEM_offset_0_alias
	.size		__nv_reservedSMEM_offset_0_alias, 0, 64
	.other		__nv_reservedSMEM_offset_0_alias,@"STO_CUDA_RESERVED_SHARED STV_DEFAULT"
__nv_reservedSMEM_offset_0_alias:
	.zero		0
	.zero		64


//--------------------- .nv.constant0._Z21mat_from_diagonal_f64PdPKdi --------------------------
	.section	.nv.constant0._Z21mat_from_diagonal_f64PdPKdi,"a",@progbits
	.sectionflags	@""
	.align	4
.nv.constant0._Z21mat_from_diagonal_f64PdPKdi:
	.zero		916


//--------------------- SYMBOLS --------------------------

	.type		.nv.reservedSmem.offset0,@object
	.size		.nv.reservedSmem.offset0,0x4
